//
// Generated by NVIDIA NVVM Compiler
//
// Compiler Build ID: CL-36424714
// Cuda compilation tools, release 13.0, V13.0.88
// Based on NVVM 20.0.0
//

.version 9.0
.target sm_100
.address_size 64

	// .globl	_Z6arrmulPdS_S_d

.visible .entry _Z6arrmulPdS_S_d(
	.param .u64 .ptr .align 1 _Z6arrmulPdS_S_d_param_0,
	.param .u64 .ptr .align 1 _Z6arrmulPdS_S_d_param_1,
	.param .u64 .ptr .align 1 _Z6arrmulPdS_S_d_param_2,
	.param .f64 _Z6arrmulPdS_S_d_param_3
)
{
	.reg .b32 	%r<5>;
	.reg .b64 	%rd<11>;
	.reg .b64 	%fd<5>;

	ld.param.u64 	%rd1, [_Z6arrmulPdS_S_d_param_0];
	ld.param.u64 	%rd2, [_Z6arrmulPdS_S_d_param_1];
	ld.param.u64 	%rd3, [_Z6arrmulPdS_S_d_param_2];
	ld.param.f64 	%fd1, [_Z6arrmulPdS_S_d_param_3];
	cvta.to.global.u64 	%rd4, %rd3;
	cvta.to.global.u64 	%rd5, %rd2;
	cvta.to.global.u64 	%rd6, %rd1;
	mov.u32 	%r1, %tid.x;
	mov.u32 	%r2, %ctaid.x;
	mov.u32 	%r3, %ntid.x;
	mad.lo.s32 	%r4, %r2, %r3, %r1;
	mul.wide.s32 	%rd7, %r4, 8;
	add.s64 	%rd8, %rd6, %rd7;
	ld.global.f64 	%fd2, [%rd8];
	add.s64 	%rd9, %rd5, %rd7;
	ld.global.f64 	%fd3, [%rd9];
	fma.rn.f64 	%fd4, %fd1, %fd3, %fd2;
	add.s64 	%rd10, %rd4, %rd7;
	st.global.f64 	[%rd10], %fd4;
	ret;

}


// ===== COMPILED SASS (sm_100) =====

	.target	sm_100

	.elftype	@"ET_EXEC"


//--------------------- .note.nv.tkinfo           --------------------------
	.section	.note.nv.tkinfo,"",@"SHT_NOTE"
	.sectionflags	@"SHF_NOTE_NV_TKINFO"
	.tkinfo
        /*0018*/ 	.word	0x00000002
        /*0030*/ 	.string	""
        /*0030*/ 	.string	"ptxas"
        /*0030*/ 	.string	"Cuda compilation tools, release 13.0, V13.0.88"
        /*0030*/ 	.string	"Build cuda_13.0.r13.0/compiler.36424714_0"
        /*0030*/ 	.string	"-arch sm_100 -m 64 "



//--------------------- .note.nv.cuinfo           --------------------------
	.section	.note.nv.cuinfo,"",@"SHT_NOTE"
	.sectionflags	@"SHF_NOTE_NV_CUINFO"
        /*0018*/ 	.short	0x0002
        /*001a*/ 	.short	0x0064
        /*001c*/ 	.short	0x0082
	.zero		2


//--------------------- .nv.info                  --------------------------
	.section	.nv.info,"",@"SHT_CUDA_INFO"
	.align	4


	//----- nvinfo : EIATTR_REGCOUNT
	.align		4
        /*0000*/ 	.byte	0x04, 0x2f
        /*0002*/ 	.short	(.L_1 - .L_0)
	.align		4
.L_0:
        /*0004*/ 	.word	index@(_Z6arrmulPdS_S_d)
        /*0008*/ 	.word	0x0000000e


	//----- nvinfo : EIATTR_FRAME_SIZE
	.align		4
.L_1:
        /*000c*/ 	.byte	0x04, 0x11
        /*000e*/ 	.short	(.L_3 - .L_2)
	.align		4
.L_2:
        /*0010*/ 	.word	index@(_Z6arrmulPdS_S_d)
        /*0014*/ 	.word	0x00000000


	//----- nvinfo : EIATTR_MIN_STACK_SIZE
	.align		4
.L_3:
        /*0018*/ 	.byte	0x04, 0x12
        /*001a*/ 	.short	(.L_5 - .L_4)
	.align		4
.L_4:
        /*001c*/ 	.word	index@(_Z6arrmulPdS_S_d)
        /*0020*/ 	.word	0x00000000
.L_5:


//--------------------- .nv.compat                --------------------------
	.section	.nv.compat,"",@"SHT_CUDA_COMPAT_INFO"
	.align	4
        /*0000*/ 	.byte	0x02, 0x09, 0x00, 0x00, 0x02, 0x02, 0x01, 0x00, 0x02, 0x05, 0x05, 0x00, 0x03, 0x07, 0x01, 0x01
        /*0010*/ 	.byte	0x02, 0x03, 0x00, 0x00, 0x02, 0x06, 0x01, 0x00, 0x04, 0x0b, 0x08, 0x00, 0x01, 0x00, 0x00, 0x00
        /*0020*/ 	.byte	0x00, 0x00, 0x00, 0x00


//--------------------- .nv.info._Z6arrmulPdS_S_d --------------------------
	.section	.nv.info._Z6arrmulPdS_S_d,"",@"SHT_CUDA_INFO"
	.sectionflags	@""
	.align	4


	//----- nvinfo : EIATTR_CUDA_API_VERSION
	.align		4
        /*0000*/ 	.byte	0x04, 0x37
        /*0002*/ 	.short	(.L_7 - .L_6)
.L_6:
        /*0004*/ 	.word	0x00000082


	//----- nvinfo : EIATTR_KPARAM_INFO
	.align		4
.L_7:
        /*0008*/ 	.byte	0x04, 0x17
        /*000a*/ 	.short	(.L_9 - .L_8)
.L_8:
        /*000c*/ 	.word	0x00000000
        /*0010*/ 	.short	0x0003
        /*0012*/ 	.short	0x0018
        /*0014*/ 	.byte	0x00, 0xf0, 0x21, 0x00


	//----- nvinfo : EIATTR_KPARAM_INFO
	.align		4
.L_9:
        /*0018*/ 	.byte	0x04, 0x17
        /*001a*/ 	.short	(.L_11 - .L_10)
.L_10:
        /*001c*/ 	.word	0x00000000
        /*0020*/ 	.short	0x0002
        /*0022*/ 	.short	0x0010
        /*0024*/ 	.byte	0x00, 0xf5, 0x21, 0x00


	//----- nvinfo : EIATTR_KPARAM_INFO
	.align		4
.L_11:
        /*0028*/ 	.byte	0x04, 0x17
        /*002a*/ 	.short	(.L_13 - .L_12)
.L_12:
        /*002c*/ 	.word	0x00000000
        /*0030*/ 	.short	0x0001
        /*0032*/ 	.short	0x0008
        /*0034*/ 	.byte	0x00, 0xf5, 0x21, 0x00


	//----- nvinfo : EIATTR_KPARAM_INFO
	.align		4
.L_13:
        /*0038*/ 	.byte	0x04, 0x17
        /*003a*/ 	.short	(.L_15 - .L_14)
.L_14:
        /*003c*/ 	.word	0x00000000
        /*0040*/ 	.short	0x0000
        /*0042*/ 	.short	0x0000
        /*0044*/ 	.byte	0x00, 0xf5, 0x21, 0x00


	//----- nvinfo : EIATTR_SPARSE_MMA_MASK
	.align		4
.L_15:
        /*0048*/ 	.byte	0x03, 0x50
        /*004a*/ 	.short	0x0000


	//----- nvinfo : EIATTR_MAXREG_COUNT
	.align		4
        /*004c*/ 	.byte	0x03, 0x1b
        /*004e*/ 	.short	0x00ff


	//----- nvinfo : EIATTR_MERCURY_ISA_VERSION
	.align		4
        /*0050*/ 	.byte	0x03, 0x5f
        /*0052*/ 	.short	0x0101


	//----- nvinfo : EIATTR_VRC_CTA_INIT_COUNT
	.align		4
        /*0054*/ 	.byte	0x02, 0x4a
	.zero		1
	.zero		1


	//----- nvinfo : EIATTR_EXIT_INSTR_OFFSETS
	.align		4
        /*0058*/ 	.byte	0x04, 0x1c
        /*005a*/ 	.short	(.L_17 - .L_16)


	//   ....[0]....
.L_16:
        /*005c*/ 	.word	0x00000110


	//----- nvinfo : EIATTR_CBANK_PARAM_SIZE
	.align		4
.L_17:
        /*0060*/ 	.byte	0x03, 0x19
        /*0062*/ 	.short	0x0020


	//----- nvinfo : EIATTR_PARAM_CBANK
	.align		4
        /*0064*/ 	.byte	0x04, 0x0a
        /*0066*/ 	.short	(.L_19 - .L_18)
	.align		4
.L_18:
        /*0068*/ 	.word	index@(.nv.constant0._Z6arrmulPdS_S_d)
        /*006c*/ 	.short	0x0380
        /*006e*/ 	.short	0x0020


	//----- nvinfo : EIATTR_SW_WAR
	.align		4
.L_19:
        /*0070*/ 	.byte	0x04, 0x36
        /*0072*/ 	.short	(.L_21 - .L_20)
.L_20:
        /*0074*/ 	.word	0x00000008
.L_21:


//--------------------- .nv.callgraph             --------------------------
	.section	.nv.callgraph,"",@"SHT_CUDA_CALLGRAPH"
	.align	4
	.sectionentsize	8
	.align		4
        /*0000*/ 	.word	0x00000000
	.align		4
        /*0004*/ 	.word	0xffffffff
	.align		4
        /*0008*/ 	.word	0x00000000
	.align		4
        /*000c*/ 	.word	0xfffffffe
	.align		4
        /*0010*/ 	.word	0x00000000
	.align		4
        /*0014*/ 	.word	0xfffffffd
	.align		4
        /*0018*/ 	.word	0x00000000
	.align		4
        /*001c*/ 	.word	0xfffffffc


//--------------------- .text._Z6arrmulPdS_S_d    --------------------------
	.section	.text._Z6arrmulPdS_S_d,"ax",@progbits
	.align	128
        .global         _Z6arrmulPdS_S_d
        .type           _Z6arrmulPdS_S_d,@function
        .size           _Z6arrmulPdS_S_d,(.L_x_1 - _Z6arrmulPdS_S_d)
        .other          _Z6arrmulPdS_S_d,@"STO_CUDA_ENTRY STV_DEFAULT"
_Z6arrmulPdS_S_d:
.text._Z6arrmulPdS_S_d:
[----:B------:R-:W-:Y:S01]  /*0000*/  LDC R1, c[0x0][0x37c] ;  /* 0x0000df00ff017b82 */ /* 0x000fe20000000800 */
[----:B------:R-:W0:Y:S07]  /*0010*/  S2R R11, SR_TID.X ;  /* 0x00000000000b7919 */ /* 0x000e2e0000002100 */
[----:B------:R-:W0:Y:S01]  /*0020*/  S2UR UR6, SR_CTAID.X ;  /* 0x00000000000679c3 */ /* 0x000e220000002500 */
[----:B------:R-:W1:Y:S07]  /*0030*/  LDCU.64 UR4, c[0x0][0x358] ;  /* 0x00006b00ff0477ac */ /* 0x000e6e0008000a00 */
[----:B------:R-:W0:Y:S08]  /*0040*/  LDC R0, c[0x0][0x360] ;  /* 0x0000d800ff007b82 */ /* 0x000e300000000800 */
[----:B------:R-:W2:Y:S08]  /*0050*/  LDC.64 R2, c[0x0][0x380] ;  /* 0x0000e000ff027b82 */ /* 0x000eb00000000a00 */
[----:B------:R-:W3:Y:S01]  /*0060*/  LDC.64 R4, c[0x0][0x388] ;  /* 0x0000e200ff047b82 */ /* 0x000ee20000000a00 */
[----:B0-----:R-:W-:-:S07]  /*0070*/  IMAD R11, R0, UR6, R11 ;  /* 0x00000006000b7c24 */ /* 0x001fce000f8e020b */
[----:B------:R-:W0:Y:S01]  /*0080*/  LDC.64 R6, c[0x0][0x398] ;  /* 0x0000e600ff067b82 */ /* 0x000e220000000a00 */
[----:B--2---:R-:W-:-:S07]  /*0090*/  IMAD.WIDE R2, R11, 0x8, R2 ;  /* 0x000000080b027825 */ /* 0x004fce00078e0202 */
[----:B------:R-:W2:Y:S01]  /*00a0*/  LDC.64 R8, c[0x0][0x390] ;  /* 0x0000e400ff087b82 */ /* 0x000ea20000000a00 */
[----:B-1----:R-:W0:Y:S01]  /*00b0*/  LDG.E.64 R2, desc[UR4][R2.64] ;  /* 0x0000000402027981 */ /* 0x002e22000c1e1b00 */
[----:B---3--:R-:W-:-:S06]  /*00c0*/  IMAD.WIDE R4, R11, 0x8, R4 ;  /* 0x000000080b047825 */ /* 0x008fcc00078e0204 */
[----:B------:R-:W0:Y:S01]  /*00d0*/  LDG.E.64 R4, desc[UR4][R4.64] ;  /* 0x0000000404047981 */ /* 0x000e22000c1e1b00 */
[----:B--2---:R-:W-:Y:S01]  /*00e0*/  IMAD.WIDE R8, R11, 0x8, R8 ;  /* 0x000000080b087825 */ /* 0x004fe200078e0208 */
[----:B0-----:R-:W-:-:S07]  /*00f0*/  DFMA R6, R4, R6, R2 ;  /* 0x000000060406722b */ /* 0x001fce0000000002 */
[----:B------:R-:W-:Y:S01]  /*0100*/  STG.E.64 desc[UR4][R8.64], R6 ;  /* 0x0000000608007986 */ /* 0x000fe2000c101b04 */
[----:B------:R-:W-:Y:S05]  /*0110*/  EXIT ;  /* 0x000000000000794d */ /* 0x000fea0003800000 */
.L_x_0:
[----:B------:R-:W-:-:S00]  /*0120*/  BRA `(.L_x_0) ;  /* 0xfffffffc00fc7947 */ /* 0x000fc0000383ffff */
[----:B------:R-:W-:-:S00]  /*0130*/  NOP ;  /* 0x0000000000007918 */ /* 0x000fc00000000000 */
        /* <DEDUP_REMOVED lines=12> */
.L_x_1:


//--------------------- .nv.shared.reserved.0     --------------------------
	.section	.nv.shared.reserved.0,"aw",@nobits
	.weak		__nv_reservedSMEM_offset_0_alias
	.size		__nv_reservedSMEM_offset_0_alias, 0, 64
	.other		__nv_reservedSMEM_offset_0_alias,@"STO_CUDA_RESERVED_SHARED STV_DEFAULT"
__nv_reservedSMEM_offset_0_alias:
	.zero		0
	.zero		64


//--------------------- .nv.constant0._Z6arrmulPdS_S_d --------------------------
	.section	.nv.constant0._Z6arrmulPdS_S_d,"a",@progbits
	.sectionflags	@""
	.align	4
.nv.constant0._Z6arrmulPdS_S_d:
	.zero		928


//--------------------- SYMBOLS --------------------------

	.type		.nv.reservedSmem.offset0,@object
	.size		.nv.reservedSmem.offset0,0x4
